//
// Generated by NVIDIA NVVM Compiler
//
// Compiler Build ID: CL-36424714
// Cuda compilation tools, release 13.0, V13.0.88
// Based on NVVM 20.0.0
//

.version 9.0
.target sm_100
.address_size 64

	// .globl	_Z21initializeArrayKernelPiii

.visible .entry _Z21initializeArrayKernelPiii(
	.param .u64 .ptr .align 1 _Z21initializeArrayKernelPiii_param_0,
	.param .u32 _Z21initializeArrayKernelPiii_param_1,
	.param .u32 _Z21initializeArrayKernelPiii_param_2
)
{
	.reg .pred 	%p<2>;
	.reg .b32 	%r<7>;
	.reg .b64 	%rd<5>;

	ld.param.u64 	%rd1, [_Z21initializeArrayKernelPiii_param_0];
	ld.param.u32 	%r2, [_Z21initializeArrayKernelPiii_param_1];
	ld.param.u32 	%r3, [_Z21initializeArrayKernelPiii_param_2];
	mov.u32 	%r4, %ctaid.x;
	mov.u32 	%r5, %ntid.x;
	mov.u32 	%r6, %tid.x;
	mad.lo.s32 	%r1, %r4, %r5, %r6;
	setp.ge.s32 	%p1, %r1, %r3;
	@%p1 bra 	$L__BB0_2;
	cvta.to.global.u64 	%rd2, %rd1;
	mul.wide.s32 	%rd3, %r1, 4;
	add.s64 	%rd4, %rd2, %rd3;
	st.global.u32 	[%rd4], %r2;
$L__BB0_2:
	ret;

}
	// .globl	_Z25initializeBoolArrayKernelPbbi
.visible .entry _Z25initializeBoolArrayKernelPbbi(
	.param .u64 .ptr .align 1 _Z25initializeBoolArrayKernelPbbi_param_0,
	.param .u8 _Z25initializeBoolArrayKernelPbbi_param_1,
	.param .u32 _Z25initializeBoolArrayKernelPbbi_param_2
)
{
	.reg .pred 	%p<2>;
	.reg .b16 	%rs<2>;
	.reg .b32 	%r<6>;
	.reg .b64 	%rd<5>;

	ld.param.u64 	%rd1, [_Z25initializeBoolArrayKernelPbbi_param_0];
	ld.param.s8 	%rs1, [_Z25initializeBoolArrayKernelPbbi_param_1];
	ld.param.u32 	%r2, [_Z25initializeBoolArrayKernelPbbi_param_2];
	mov.u32 	%r3, %ctaid.x;
	mov.u32 	%r4, %ntid.x;
	mov.u32 	%r5, %tid.x;
	mad.lo.s32 	%r1, %r3, %r4, %r5;
	setp.ge.s32 	%p1, %r1, %r2;
	@%p1 bra 	$L__BB1_2;
	cvta.to.global.u64 	%rd2, %rd1;
	cvt.s64.s32 	%rd3, %r1;
	add.s64 	%rd4, %rd2, %rd3;
	st.global.u8 	[%rd4], %rs1;
$L__BB1_2:
	ret;

}
	// .globl	_Z15firstPassKerneliPKiS0_PiS1_S1_PbS2_S1_
.visible .entry _Z15firstPassKerneliPKiS0_PiS1_S1_PbS2_S1_(
	.param .u32 _Z15firstPassKerneliPKiS0_PiS1_S1_PbS2_S1__param_0,
	.param .u64 .ptr .align 1 _Z15firstPassKerneliPKiS0_PiS1_S1_PbS2_S1__param_1,
	.param .u64 .ptr .align 1 _Z15firstPassKerneliPKiS0_PiS1_S1_PbS2_S1__param_2,
	.param .u64 .ptr .align 1 _Z15firstPassKerneliPKiS0_PiS1_S1_PbS2_S1__param_3,
	.param .u64 .ptr .align 1 _Z15firstPassKerneliPKiS0_PiS1_S1_PbS2_S1__param_4,
	.param .u64 .ptr .align 1 _Z15firstPassKerneliPKiS0_PiS1_S1_PbS2_S1__param_5,
	.param .u64 .ptr .align 1 _Z15firstPassKerneliPKiS0_PiS1_S1_PbS2_S1__param_6,
	.param .u64 .ptr .align 1 _Z15firstPassKerneliPKiS0_PiS1_S1_PbS2_S1__param_7,
	.param .u64 .ptr .align 1 _Z15firstPassKerneliPKiS0_PiS1_S1_PbS2_S1__param_8
)
{
	.reg .pred 	%p<14>;
	.reg .b16 	%rs<8>;
	.reg .b32 	%r<47>;
	.reg .b64 	%rd<49>;

	ld.param.u32 	%r21, [_Z15firstPassKerneliPKiS0_PiS1_S1_PbS2_S1__param_0];
	ld.param.u64 	%rd9, [_Z15firstPassKerneliPKiS0_PiS1_S1_PbS2_S1__param_1];
	ld.param.u64 	%rd13, [_Z15firstPassKerneliPKiS0_PiS1_S1_PbS2_S1__param_2];
	ld.param.u64 	%rd14, [_Z15firstPassKerneliPKiS0_PiS1_S1_PbS2_S1__param_3];
	ld.param.u64 	%rd10, [_Z15firstPassKerneliPKiS0_PiS1_S1_PbS2_S1__param_4];
	ld.param.u64 	%rd11, [_Z15firstPassKerneliPKiS0_PiS1_S1_PbS2_S1__param_5];
	ld.param.u64 	%rd12, [_Z15firstPassKerneliPKiS0_PiS1_S1_PbS2_S1__param_6];
	ld.param.u64 	%rd15, [_Z15firstPassKerneliPKiS0_PiS1_S1_PbS2_S1__param_7];
	ld.param.u64 	%rd16, [_Z15firstPassKerneliPKiS0_PiS1_S1_PbS2_S1__param_8];
	cvta.to.global.u64 	%rd1, %rd16;
	cvta.to.global.u64 	%rd2, %rd15;
	cvta.to.global.u64 	%rd3, %rd13;
	cvta.to.global.u64 	%rd4, %rd14;
	mov.u32 	%r22, %ctaid.x;
	mov.u32 	%r23, %ntid.x;
	mov.u32 	%r24, %tid.x;
	mad.lo.s32 	%r1, %r22, %r23, %r24;
	setp.ge.s32 	%p1, %r1, %r21;
	@%p1 bra 	$L__BB2_22;
	cvta.to.global.u64 	%rd17, %rd12;
	cvt.s64.s32 	%rd18, %r1;
	add.s64 	%rd5, %rd17, %rd18;
	ld.global.u8 	%rs1, [%rd5];
	setp.eq.s16 	%p2, %rs1, 0;
	@%p2 bra 	$L__BB2_22;
	mul.wide.s32 	%rd19, %r1, 4;
	add.s64 	%rd6, %rd4, %rd19;
	atom.global.exch.b32 	%r25, [%rd6], 1;
	cvta.to.global.u64 	%rd20, %rd9;
	add.s64 	%rd21, %rd20, %rd19;
	ld.global.u32 	%r2, [%rd21];
	ld.global.u32 	%r3, [%rd21+4];
	setp.ge.s32 	%p3, %r2, %r3;
	@%p3 bra 	$L__BB2_19;
	sub.s32 	%r26, %r3, %r2;
	and.b32  	%r4, %r26, 3;
	setp.eq.s32 	%p4, %r4, 0;
	mov.u32 	%r44, %r2;
	@%p4 bra 	$L__BB2_8;
	neg.s32 	%r42, %r4;
	mov.u32 	%r44, %r2;
$L__BB2_5:
	.pragma "nounroll";
	mul.wide.s32 	%rd22, %r44, 4;
	add.s64 	%rd23, %rd3, %rd22;
	ld.global.u32 	%r8, [%rd23];
	mul.wide.s32 	%rd24, %r8, 4;
	add.s64 	%rd25, %rd4, %rd24;
	atom.relaxed.global.cas.b32 	%r27, [%rd25], 0, 1;
	setp.ne.s32 	%p5, %r27, 0;
	@%p5 bra 	$L__BB2_7;
	cvt.s64.s32 	%rd26, %r8;
	add.s64 	%rd27, %rd2, %rd26;
	mov.b16 	%rs2, 1;
	st.global.u8 	[%rd27], %rs2;
	atom.global.add.u32 	%r28, [%rd1], 1;
$L__BB2_7:
	add.s32 	%r44, %r44, 1;
	add.s32 	%r42, %r42, 1;
	setp.ne.s32 	%p6, %r42, 0;
	@%p6 bra 	$L__BB2_5;
$L__BB2_8:
	sub.s32 	%r29, %r2, %r3;
	setp.gt.u32 	%p7, %r29, -4;
	@%p7 bra 	$L__BB2_19;
	sub.s32 	%r45, %r44, %r3;
	add.s64 	%rd7, %rd3, 8;
$L__BB2_10:
	mul.wide.s32 	%rd28, %r44, 4;
	add.s64 	%rd8, %rd7, %rd28;
	ld.global.u32 	%r15, [%rd8+-8];
	mul.wide.s32 	%rd29, %r15, 4;
	add.s64 	%rd30, %rd4, %rd29;
	atom.relaxed.global.cas.b32 	%r30, [%rd30], 0, 1;
	setp.ne.s32 	%p8, %r30, 0;
	@%p8 bra 	$L__BB2_12;
	cvt.s64.s32 	%rd31, %r15;
	add.s64 	%rd32, %rd2, %rd31;
	mov.b16 	%rs3, 1;
	st.global.u8 	[%rd32], %rs3;
	atom.global.add.u32 	%r31, [%rd1], 1;
$L__BB2_12:
	ld.global.u32 	%r16, [%rd8+-4];
	mul.wide.s32 	%rd33, %r16, 4;
	add.s64 	%rd34, %rd4, %rd33;
	atom.relaxed.global.cas.b32 	%r32, [%rd34], 0, 1;
	setp.ne.s32 	%p9, %r32, 0;
	@%p9 bra 	$L__BB2_14;
	cvt.s64.s32 	%rd35, %r16;
	add.s64 	%rd36, %rd2, %rd35;
	mov.b16 	%rs4, 1;
	st.global.u8 	[%rd36], %rs4;
	atom.global.add.u32 	%r33, [%rd1], 1;
$L__BB2_14:
	ld.global.u32 	%r17, [%rd8];
	mul.wide.s32 	%rd37, %r17, 4;
	add.s64 	%rd38, %rd4, %rd37;
	atom.relaxed.global.cas.b32 	%r34, [%rd38], 0, 1;
	setp.ne.s32 	%p10, %r34, 0;
	@%p10 bra 	$L__BB2_16;
	cvt.s64.s32 	%rd39, %r17;
	add.s64 	%rd40, %rd2, %rd39;
	mov.b16 	%rs5, 1;
	st.global.u8 	[%rd40], %rs5;
	atom.global.add.u32 	%r35, [%rd1], 1;
$L__BB2_16:
	ld.global.u32 	%r18, [%rd8+4];
	mul.wide.s32 	%rd41, %r18, 4;
	add.s64 	%rd42, %rd4, %rd41;
	atom.relaxed.global.cas.b32 	%r36, [%rd42], 0, 1;
	setp.ne.s32 	%p11, %r36, 0;
	@%p11 bra 	$L__BB2_18;
	cvt.s64.s32 	%rd43, %r18;
	add.s64 	%rd44, %rd2, %rd43;
	mov.b16 	%rs6, 1;
	st.global.u8 	[%rd44], %rs6;
	atom.global.add.u32 	%r37, [%rd1], 1;
$L__BB2_18:
	add.s32 	%r44, %r44, 4;
	add.s32 	%r45, %r45, 4;
	setp.ne.s32 	%p12, %r45, 0;
	@%p12 bra 	$L__BB2_10;
$L__BB2_19:
	atom.global.exch.b32 	%r38, [%rd6], 2;
	setp.ne.s32 	%p13, %r38, 1;
	@%p13 bra 	$L__BB2_21;
	cvta.to.global.u64 	%rd45, %rd11;
	atom.global.add.u32 	%r39, [%rd45], 1;
	not.b32 	%r40, %r39;
	add.s32 	%r41, %r21, %r40;
	cvta.to.global.u64 	%rd46, %rd10;
	mul.wide.s32 	%rd47, %r41, 4;
	add.s64 	%rd48, %rd46, %rd47;
	st.global.u32 	[%rd48], %r1;
$L__BB2_21:
	mov.b16 	%rs7, 0;
	st.global.u8 	[%rd5], %rs7;
$L__BB2_22:
	ret;

}
	// .globl	_Z16secondPassKerneliPKiS0_PiS1_iPbS2_S1_
.visible .entry _Z16secondPassKerneliPKiS0_PiS1_iPbS2_S1_(
	.param .u32 _Z16secondPassKerneliPKiS0_PiS1_iPbS2_S1__param_0,
	.param .u64 .ptr .align 1 _Z16secondPassKerneliPKiS0_PiS1_iPbS2_S1__param_1,
	.param .u64 .ptr .align 1 _Z16secondPassKerneliPKiS0_PiS1_iPbS2_S1__param_2,
	.param .u64 .ptr .align 1 _Z16secondPassKerneliPKiS0_PiS1_iPbS2_S1__param_3,
	.param .u64 .ptr .align 1 _Z16secondPassKerneliPKiS0_PiS1_iPbS2_S1__param_4,
	.param .u32 _Z16secondPassKerneliPKiS0_PiS1_iPbS2_S1__param_5,
	.param .u64 .ptr .align 1 _Z16secondPassKerneliPKiS0_PiS1_iPbS2_S1__param_6,
	.param .u64 .ptr .align 1 _Z16secondPassKerneliPKiS0_PiS1_iPbS2_S1__param_7,
	.param .u64 .ptr .align 1 _Z16secondPassKerneliPKiS0_PiS1_iPbS2_S1__param_8
)
{
	.reg .pred 	%p<13>;
	.reg .b16 	%rs<8>;
	.reg .b32 	%r<45>;
	.reg .b64 	%rd<46>;

	ld.param.u32 	%r22, [_Z16secondPassKerneliPKiS0_PiS1_iPbS2_S1__param_0];
	ld.param.u64 	%rd8, [_Z16secondPassKerneliPKiS0_PiS1_iPbS2_S1__param_1];
	ld.param.u64 	%rd11, [_Z16secondPassKerneliPKiS0_PiS1_iPbS2_S1__param_2];
	ld.param.u64 	%rd12, [_Z16secondPassKerneliPKiS0_PiS1_iPbS2_S1__param_3];
	ld.param.u64 	%rd9, [_Z16secondPassKerneliPKiS0_PiS1_iPbS2_S1__param_4];
	ld.param.u32 	%r21, [_Z16secondPassKerneliPKiS0_PiS1_iPbS2_S1__param_5];
	ld.param.u64 	%rd10, [_Z16secondPassKerneliPKiS0_PiS1_iPbS2_S1__param_6];
	ld.param.u64 	%rd13, [_Z16secondPassKerneliPKiS0_PiS1_iPbS2_S1__param_7];
	ld.param.u64 	%rd14, [_Z16secondPassKerneliPKiS0_PiS1_iPbS2_S1__param_8];
	cvta.to.global.u64 	%rd1, %rd14;
	cvta.to.global.u64 	%rd2, %rd13;
	cvta.to.global.u64 	%rd3, %rd11;
	cvta.to.global.u64 	%rd4, %rd12;
	mov.u32 	%r23, %ctaid.x;
	mov.u32 	%r24, %ntid.x;
	mov.u32 	%r25, %tid.x;
	mad.lo.s32 	%r1, %r23, %r24, %r25;
	setp.ge.s32 	%p1, %r1, %r22;
	@%p1 bra 	$L__BB3_20;
	cvta.to.global.u64 	%rd15, %rd10;
	cvt.s64.s32 	%rd16, %r1;
	add.s64 	%rd5, %rd15, %rd16;
	ld.global.u8 	%rs1, [%rd5];
	setp.eq.s16 	%p2, %rs1, 0;
	@%p2 bra 	$L__BB3_20;
	mul.wide.s32 	%rd17, %r1, 4;
	add.s64 	%rd18, %rd4, %rd17;
	atom.global.exch.b32 	%r26, [%rd18], 1;
	cvta.to.global.u64 	%rd19, %rd9;
	add.s64 	%rd20, %rd19, %rd17;
	atom.global.exch.b32 	%r27, [%rd20], %r21;
	cvta.to.global.u64 	%rd21, %rd8;
	add.s64 	%rd22, %rd21, %rd17;
	ld.global.u32 	%r2, [%rd22];
	ld.global.u32 	%r3, [%rd22+4];
	setp.ge.s32 	%p3, %r2, %r3;
	@%p3 bra 	$L__BB3_19;
	sub.s32 	%r28, %r3, %r2;
	and.b32  	%r4, %r28, 3;
	setp.eq.s32 	%p4, %r4, 0;
	mov.u32 	%r42, %r2;
	@%p4 bra 	$L__BB3_8;
	neg.s32 	%r40, %r4;
	mov.u32 	%r42, %r2;
$L__BB3_5:
	.pragma "nounroll";
	mul.wide.s32 	%rd23, %r42, 4;
	add.s64 	%rd24, %rd3, %rd23;
	ld.global.u32 	%r8, [%rd24];
	mul.wide.s32 	%rd25, %r8, 4;
	add.s64 	%rd26, %rd4, %rd25;
	atom.relaxed.global.cas.b32 	%r29, [%rd26], 0, 1;
	setp.ne.s32 	%p5, %r29, 0;
	@%p5 bra 	$L__BB3_7;
	cvt.s64.s32 	%rd27, %r8;
	add.s64 	%rd28, %rd2, %rd27;
	mov.b16 	%rs2, 1;
	st.global.u8 	[%rd28], %rs2;
	atom.global.add.u32 	%r30, [%rd1], 1;
$L__BB3_7:
	add.s32 	%r42, %r42, 1;
	add.s32 	%r40, %r40, 1;
	setp.ne.s32 	%p6, %r40, 0;
	@%p6 bra 	$L__BB3_5;
$L__BB3_8:
	sub.s32 	%r31, %r2, %r3;
	setp.gt.u32 	%p7, %r31, -4;
	@%p7 bra 	$L__BB3_19;
	sub.s32 	%r43, %r42, %r3;
	add.s64 	%rd6, %rd3, 8;
$L__BB3_10:
	mul.wide.s32 	%rd29, %r42, 4;
	add.s64 	%rd7, %rd6, %rd29;
	ld.global.u32 	%r15, [%rd7+-8];
	mul.wide.s32 	%rd30, %r15, 4;
	add.s64 	%rd31, %rd4, %rd30;
	atom.relaxed.global.cas.b32 	%r32, [%rd31], 0, 1;
	setp.ne.s32 	%p8, %r32, 0;
	@%p8 bra 	$L__BB3_12;
	cvt.s64.s32 	%rd32, %r15;
	add.s64 	%rd33, %rd2, %rd32;
	mov.b16 	%rs3, 1;
	st.global.u8 	[%rd33], %rs3;
	atom.global.add.u32 	%r33, [%rd1], 1;
$L__BB3_12:
	ld.global.u32 	%r16, [%rd7+-4];
	mul.wide.s32 	%rd34, %r16, 4;
	add.s64 	%rd35, %rd4, %rd34;
	atom.relaxed.global.cas.b32 	%r34, [%rd35], 0, 1;
	setp.ne.s32 	%p9, %r34, 0;
	@%p9 bra 	$L__BB3_14;
	cvt.s64.s32 	%rd36, %r16;
	add.s64 	%rd37, %rd2, %rd36;
	mov.b16 	%rs4, 1;
	st.global.u8 	[%rd37], %rs4;
	atom.global.add.u32 	%r35, [%rd1], 1;
$L__BB3_14:
	ld.global.u32 	%r17, [%rd7];
	mul.wide.s32 	%rd38, %r17, 4;
	add.s64 	%rd39, %rd4, %rd38;
	atom.relaxed.global.cas.b32 	%r36, [%rd39], 0, 1;
	setp.ne.s32 	%p10, %r36, 0;
	@%p10 bra 	$L__BB3_16;
	cvt.s64.s32 	%rd40, %r17;
	add.s64 	%rd41, %rd2, %rd40;
	mov.b16 	%rs5, 1;
	st.global.u8 	[%rd41], %rs5;
	atom.global.add.u32 	%r37, [%rd1], 1;
$L__BB3_16:
	ld.global.u32 	%r18, [%rd7+4];
	mul.wide.s32 	%rd42, %r18, 4;
	add.s64 	%rd43, %rd4, %rd42;
	atom.relaxed.global.cas.b32 	%r38, [%rd43], 0, 1;
	setp.ne.s32 	%p11, %r38, 0;
	@%p11 bra 	$L__BB3_18;
	cvt.s64.s32 	%rd44, %r18;
	add.s64 	%rd45, %rd2, %rd44;
	mov.b16 	%rs6, 1;
	st.global.u8 	[%rd45], %rs6;
	atom.global.add.u32 	%r39, [%rd1], 1;
$L__BB3_18:
	add.s32 	%r42, %r42, 4;
	add.s32 	%r43, %r43, 4;
	setp.ne.s32 	%p12, %r43, 0;
	@%p12 bra 	$L__BB3_10;
$L__BB3_19:
	mov.b16 	%rs7, 0;
	st.global.u8 	[%rd5], %rs7;
$L__BB3_20:
	ret;

}


// ===== COMPILED SASS (sm_100) =====

	.target	sm_100

	.elftype	@"ET_EXEC"


//--------------------- .note.nv.tkinfo           --------------------------
	.section	.note.nv.tkinfo,"",@"SHT_NOTE"
	.sectionflags	@"SHF_NOTE_NV_TKINFO"
	.tkinfo
        /*0018*/ 	.word	0x00000002
        /*0030*/ 	.string	""
        /*0030*/ 	.string	"ptxas"
        /*0030*/ 	.string	"Cuda compilation tools, release 13.0, V13.0.88"
        /*0030*/ 	.string	"Build cuda_13.0.r13.0/compiler.36424714_0"
        /*0030*/ 	.string	"-arch sm_100 -m 64 "



//--------------------- .note.nv.cuinfo           --------------------------
	.section	.note.nv.cuinfo,"",@"SHT_NOTE"
	.sectionflags	@"SHF_NOTE_NV_CUINFO"
        /*0018*/ 	.short	0x0002
        /*001a*/ 	.short	0x0064
        /*001c*/ 	.short	0x0082
	.zero		2


//--------------------- .nv.info                  --------------------------
	.section	.nv.info,"",@"SHT_CUDA_INFO"
	.align	4


	//----- nvinfo : EIATTR_REGCOUNT
	.align		4
        /*0000*/ 	.byte	0x04, 0x2f
        /*0002*/ 	.short	(.L_1 - .L_0)
	.align		4
.L_0:
        /*0004*/ 	.word	index@(_Z21initializeArrayKernelPiii)
        /*0008*/ 	.word	0x0000000a


	//----- nvinfo : EIATTR_FRAME_SIZE
	.align		4
.L_1:
        /*000c*/ 	.byte	0x04, 0x11
        /*000e*/ 	.short	(.L_3 - .L_2)
	.align		4
.L_2:
        /*0010*/ 	.word	index@(_Z21initializeArrayKernelPiii)
        /*0014*/ 	.word	0x00000000


	//----- nvinfo : EIATTR_REGCOUNT
	.align		4
.L_3:
        /*0018*/ 	.byte	0x04, 0x2f
        /*001a*/ 	.short	(.L_5 - .L_4)
	.align		4
.L_4:
        /*001c*/ 	.word	index@(_Z25initializeBoolArrayKernelPbbi)
        /*0020*/ 	.word	0x00000008


	//----- nvinfo : EIATTR_FRAME_SIZE
	.align		4
.L_5:
        /*0024*/ 	.byte	0x04, 0x11
        /*0026*/ 	.short	(.L_7 - .L_6)
	.align		4
.L_6:
        /*0028*/ 	.word	index@(_Z25initializeBoolArrayKernelPbbi)
        /*002c*/ 	.word	0x00000000


	//----- nvinfo : EIATTR_REGCOUNT
	.align		4
.L_7:
        /*0030*/ 	.byte	0x04, 0x2f
        /*0032*/ 	.short	(.L_9 - .L_8)
	.align		4
.L_8:
        /*0034*/ 	.word	index@(_Z15firstPassKerneliPKiS0_PiS1_S1_PbS2_S1_)
        /*0038*/ 	.word	0x00000016


	//----- nvinfo : EIATTR_FRAME_SIZE
	.align		4
.L_9:
        /*003c*/ 	.byte	0x04, 0x11
        /*003e*/ 	.short	(.L_11 - .L_10)
	.align		4
.L_10:
        /*0040*/ 	.word	index@(_Z15firstPassKerneliPKiS0_PiS1_S1_PbS2_S1_)
        /*0044*/ 	.word	0x00000000


	//----- nvinfo : EIATTR_REGCOUNT
	.align		4
.L_11:
        /*0048*/ 	.byte	0x04, 0x2f
        /*004a*/ 	.short	(.L_13 - .L_12)
	.align		4
.L_12:
        /*004c*/ 	.word	index@(_Z16secondPassKerneliPKiS0_PiS1_iPbS2_S1_)
        /*0050*/ 	.word	0x00000016


	//----- nvinfo : EIATTR_FRAME_SIZE
	.align		4
.L_13:
        /*0054*/ 	.byte	0x04, 0x11
        /*0056*/ 	.short	(.L_15 - .L_14)
	.align		4
.L_14:
        /*0058*/ 	.word	index@(_Z16secondPassKerneliPKiS0_PiS1_iPbS2_S1_)
        /*005c*/ 	.word	0x00000000


	//----- nvinfo : EIATTR_MIN_STACK_SIZE
	.align		4
.L_15:
        /*0060*/ 	.byte	0x04, 0x12
        /*0062*/ 	.short	(.L_17 - .L_16)
	.align		4
.L_16:
        /*0064*/ 	.word	index@(_Z16secondPassKerneliPKiS0_PiS1_iPbS2_S1_)
        /*0068*/ 	.word	0x00000000


	//----- nvinfo : EIATTR_MIN_STACK_SIZE
	.align		4
.L_17:
        /*006c*/ 	.byte	0x04, 0x12
        /*006e*/ 	.short	(.L_19 - .L_18)
	.align		4
.L_18:
        /*0070*/ 	.word	index@(_Z15firstPassKerneliPKiS0_PiS1_S1_PbS2_S1_)
        /*0074*/ 	.word	0x00000000


	//----- nvinfo : EIATTR_MIN_STACK_SIZE
	.align		4
.L_19:
        /*0078*/ 	.byte	0x04, 0x12
        /*007a*/ 	.short	(.L_21 - .L_20)
	.align		4
.L_20:
        /*007c*/ 	.word	index@(_Z25initializeBoolArrayKernelPbbi)
        /*0080*/ 	.word	0x00000000


	//----- nvinfo : EIATTR_MIN_STACK_SIZE
	.align		4
.L_21:
        /*0084*/ 	.byte	0x04, 0x12
        /*0086*/ 	.short	(.L_23 - .L_22)
	.align		4
.L_22:
        /*0088*/ 	.word	index@(_Z21initializeArrayKernelPiii)
        /*008c*/ 	.word	0x00000000
.L_23:


//--------------------- .nv.compat                --------------------------
	.section	.nv.compat,"",@"SHT_CUDA_COMPAT_INFO"
	.align	4
        /*0000*/ 	.byte	0x02, 0x09, 0x00, 0x00, 0x02, 0x02, 0x01, 0x00, 0x02, 0x05, 0x05, 0x00, 0x03, 0x07, 0x01, 0x01
        /*0010*/ 	.byte	0x02, 0x03, 0x00, 0x00, 0x02, 0x06, 0x01, 0x00, 0x04, 0x0b, 0x08, 0x00, 0x09, 0x00, 0x00, 0x00
        /*0020*/ 	.byte	0x00, 0x00, 0x00, 0x00


//--------------------- .nv.info._Z16secondPassKerneliPKiS0_PiS1_iPbS2_S1_ --------------------------
	.section	.nv.info._Z16secondPassKerneliPKiS0_PiS1_iPbS2_S1_,"",@"SHT_CUDA_INFO"
	.sectionflags	@""
	.align	4


	//----- nvinfo : EIATTR_CUDA_API_VERSION
	.align		4
        /*0000*/ 	.byte	0x04, 0x37
        /*0002*/ 	.short	(.L_25 - .L_24)
.L_24:
        /*0004*/ 	.word	0x00000082


	//----- nvinfo : EIATTR_KPARAM_INFO
	.align		4
.L_25:
        /*0008*/ 	.byte	0x04, 0x17
        /*000a*/ 	.short	(.L_27 - .L_26)
.L_26:
        /*000c*/ 	.word	0x00000000
        /*0010*/ 	.short	0x0008
        /*0012*/ 	.short	0x0040
        /*0014*/ 	.byte	0x00, 0xf5, 0x21, 0x00


	//----- nvinfo : EIATTR_KPARAM_INFO
	.align		4
.L_27:
        /*0018*/ 	.byte	0x04, 0x17
        /*001a*/ 	.short	(.L_29 - .L_28)
.L_28:
        /*001c*/ 	.word	0x00000000
        /*0020*/ 	.short	0x0007
        /*0022*/ 	.short	0x0038
        /*0024*/ 	.byte	0x00, 0xf5, 0x21, 0x00


	//----- nvinfo : EIATTR_KPARAM_INFO
	.align		4
.L_29:
        /*0028*/ 	.byte	0x04, 0x17
        /*002a*/ 	.short	(.L_31 - .L_30)
.L_30:
        /*002c*/ 	.word	0x00000000
        /*0030*/ 	.short	0x0006
        /*0032*/ 	.short	0x0030
        /*0034*/ 	.byte	0x00, 0xf5, 0x21, 0x00


	//----- nvinfo : EIATTR_KPARAM_INFO
	.align		4
.L_31:
        /*0038*/ 	.byte	0x04, 0x17
        /*003a*/ 	.short	(.L_33 - .L_32)
.L_32:
        /*003c*/ 	.word	0x00000000
        /*0040*/ 	.short	0x0005
        /*0042*/ 	.short	0x0028
        /*0044*/ 	.byte	0x00, 0xf0, 0x11, 0x00


	//----- nvinfo : EIATTR_KPARAM_INFO
	.align		4
.L_33:
        /*0048*/ 	.byte	0x04, 0x17
        /*004a*/ 	.short	(.L_35 - .L_34)
.L_34:
        /*004c*/ 	.word	0x00000000
        /*0050*/ 	.short	0x0004
        /*0052*/ 	.short	0x0020
        /*0054*/ 	.byte	0x00, 0xf5, 0x21, 0x00


	//----- nvinfo : EIATTR_KPARAM_INFO
	.align		4
.L_35:
        /*0058*/ 	.byte	0x04, 0x17
        /*005a*/ 	.short	(.L_37 - .L_36)
.L_36:
        /*005c*/ 	.word	0x00000000
        /*0060*/ 	.short	0x0003
        /*0062*/ 	.short	0x0018
        /*0064*/ 	.byte	0x00, 0xf5, 0x21, 0x00


	//----- nvinfo : EIATTR_KPARAM_INFO
	.align		4
.L_37:
        /*0068*/ 	.byte	0x04, 0x17
        /*006a*/ 	.short	(.L_39 - .L_38)
.L_38:
        /*006c*/ 	.word	0x00000000
        /*0070*/ 	.short	0x0002
        /*0072*/ 	.short	0x0010
        /*0074*/ 	.byte	0x00, 0xf5, 0x21, 0x00


	//----- nvinfo : EIATTR_KPARAM_INFO
	.align		4
.L_39:
        /*0078*/ 	.byte	0x04, 0x17
        /*007a*/ 	.short	(.L_41 - .L_40)
.L_40:
        /*007c*/ 	.word	0x00000000
        /*0080*/ 	.short	0x0001
        /*0082*/ 	.short	0x0008
        /*0084*/ 	.byte	0x00, 0xf5, 0x21, 0x00


	//----- nvinfo : EIATTR_KPARAM_INFO
	.align		4
.L_41:
        /*0088*/ 	.byte	0x04, 0x17
        /*008a*/ 	.short	(.L_43 - .L_42)
.L_42:
        /*008c*/ 	.word	0x00000000
        /*0090*/ 	.short	0x0000
        /*0092*/ 	.short	0x0000
        /*0094*/ 	.byte	0x00, 0xf0, 0x11, 0x00


	//----- nvinfo : EIATTR_SPARSE_MMA_MASK
	.align		4
.L_43:
        /*0098*/ 	.byte	0x03, 0x50
        /*009a*/ 	.short	0x0000


	//----- nvinfo : EIATTR_MAXREG_COUNT
	.align		4
        /*009c*/ 	.byte	0x03, 0x1b
        /*009e*/ 	.short	0x00ff


	//----- nvinfo : EIATTR_MERCURY_ISA_VERSION
	.align		4
        /*00a0*/ 	.byte	0x03, 0x5f
        /*00a2*/ 	.short	0x0101


	//----- nvinfo : EIATTR_INT_WARP_WIDE_INSTR_OFFSETS
	.align		4
        /*00a4*/ 	.byte	0x04, 0x31
        /*00a6*/ 	.short	(.L_45 - .L_44)


	//   ....[0]....
.L_44:
        /*00a8*/ 	.word	0x00000360


	//   ....[1]....
        /*00ac*/ 	.word	0x00000560


	//   ....[2]....
        /*00b0*/ 	.word	0x000006a0


	//   ....[3]....
        /*00b4*/ 	.word	0x000007e0


	//   ....[4]....
        /*00b8*/ 	.word	0x00000940


	//----- nvinfo : EIATTR_VRC_CTA_INIT_COUNT
	.align		4
.L_45:
        /*00bc*/ 	.byte	0x02, 0x4a
	.zero		1
	.zero		1


	//----- nvinfo : EIATTR_EXIT_INSTR_OFFSETS
	.align		4
        /*00c0*/ 	.byte	0x04, 0x1c
        /*00c2*/ 	.short	(.L_47 - .L_46)


	//   ....[0]....
.L_46:
        /*00c4*/ 	.word	0x00000070


	//   ....[1]....
        /*00c8*/ 	.word	0x000000e0


	//   ....[2]....
        /*00cc*/ 	.word	0x00000a20


	//----- nvinfo : EIATTR_CRS_STACK_SIZE
	.align		4
.L_47:
        /*00d0*/ 	.byte	0x04, 0x1e
        /*00d2*/ 	.short	(.L_49 - .L_48)
.L_48:
        /*00d4*/ 	.word	0x00000000


	//----- nvinfo : EIATTR_CBANK_PARAM_SIZE
	.align		4
.L_49:
        /*00d8*/ 	.byte	0x03, 0x19
        /*00da*/ 	.short	0x0048


	//----- nvinfo : EIATTR_PARAM_CBANK
	.align		4
        /*00dc*/ 	.byte	0x04, 0x0a
        /*00de*/ 	.short	(.L_51 - .L_50)
	.align		4
.L_50:
        /*00e0*/ 	.word	index@(.nv.constant0._Z16secondPassKerneliPKiS0_PiS1_iPbS2_S1_)
        /*00e4*/ 	.short	0x0380
        /*00e6*/ 	.short	0x0048


	//----- nvinfo : EIATTR_SW_WAR
	.align		4
.L_51:
        /*00e8*/ 	.byte	0x04, 0x36
        /*00ea*/ 	.short	(.L_53 - .L_52)
.L_52:
        /*00ec*/ 	.word	0x00000008
.L_53:


//--------------------- .nv.info._Z15firstPassKerneliPKiS0_PiS1_S1_PbS2_S1_ --------------------------
	.section	.nv.info._Z15firstPassKerneliPKiS0_PiS1_S1_PbS2_S1_,"",@"SHT_CUDA_INFO"
	.sectionflags	@""
	.align	4


	//----- nvinfo : EIATTR_CUDA_API_VERSION
	.align		4
        /*0000*/ 	.byte	0x04, 0x37
        /*0002*/ 	.short	(.L_55 - .L_54)
.L_54:
        /*0004*/ 	.word	0x00000082


	//----- nvinfo : EIATTR_KPARAM_INFO
	.align		4
.L_55:
        /*0008*/ 	.byte	0x04, 0x17
        /*000a*/ 	.short	(.L_57 - .L_56)
.L_56:
        /*000c*/ 	.word	0x00000000
        /*0010*/ 	.short	0x0008
        /*0012*/ 	.short	0x0040
        /*0014*/ 	.byte	0x00, 0xf5, 0x21, 0x00


	//----- nvinfo : EIATTR_KPARAM_INFO
	.align		4
.L_57:
        /*0018*/ 	.byte	0x04, 0x17
        /*001a*/ 	.short	(.L_59 - .L_58)
.L_58:
        /*001c*/ 	.word	0x00000000
        /*0020*/ 	.short	0x0007
        /*0022*/ 	.short	0x0038
        /*0024*/ 	.byte	0x00, 0xf5, 0x21, 0x00


	//----- nvinfo : EIATTR_KPARAM_INFO
	.align		4
.L_59:
        /*0028*/ 	.byte	0x04, 0x17
        /*002a*/ 	.short	(.L_61 - .L_60)
.L_60:
        /*002c*/ 	.word	0x00000000
        /*0030*/ 	.short	0x0006
        /*0032*/ 	.short	0x0030
        /*0034*/ 	.byte	0x00, 0xf5, 0x21, 0x00


	//----- nvinfo : EIATTR_KPARAM_INFO
	.align		4
.L_61:
        /*0038*/ 	.byte	0x04, 0x17
        /*003a*/ 	.short	(.L_63 - .L_62)
.L_62:
        /*003c*/ 	.word	0x00000000
        /*0040*/ 	.short	0x0005
        /*0042*/ 	.short	0x0028
        /*0044*/ 	.byte	0x00, 0xf5, 0x21, 0x00


	//----- nvinfo : EIATTR_KPARAM_INFO
	.align		4
.L_63:
        /*0048*/ 	.byte	0x04, 0x17
        /*004a*/ 	.short	(.L_65 - .L_64)
.L_64:
        /*004c*/ 	.word	0x00000000
        /*0050*/ 	.short	0x0004
        /*0052*/ 	.short	0x0020
        /*0054*/ 	.byte	0x00, 0xf5, 0x21, 0x00


	//----- nvinfo : EIATTR_KPARAM_INFO
	.align		4
.L_65:
        /*0058*/ 	.byte	0x04, 0x17
        /*005a*/ 	.short	(.L_67 - .L_66)
.L_66:
        /*005c*/ 	.word	0x00000000
        /*0060*/ 	.short	0x0003
        /*0062*/ 	.short	0x0018
        /*0064*/ 	.byte	0x00, 0xf5, 0x21, 0x00


	//----- nvinfo : EIATTR_KPARAM_INFO
	.align		4
.L_67:
        /*0068*/ 	.byte	0x04, 0x17
        /*006a*/ 	.short	(.L_69 - .L_68)
.L_68:
        /*006c*/ 	.word	0x00000000
        /*0070*/ 	.short	0x0002
        /*0072*/ 	.short	0x0010
        /*0074*/ 	.byte	0x00, 0xf5, 0x21, 0x00


	//----- nvinfo : EIATTR_KPARAM_INFO
	.align		4
.L_69:
        /*0078*/ 	.byte	0x04, 0x17
        /*007a*/ 	.short	(.L_71 - .L_70)
.L_70:
        /*007c*/ 	.word	0x00000000
        /*0080*/ 	.short	0x0001
        /*0082*/ 	.short	0x0008
        /*0084*/ 	.byte	0x00, 0xf5, 0x21, 0x00


	//----- nvinfo : EIATTR_KPARAM_INFO
	.align		4
.L_71:
        /*0088*/ 	.byte	0x04, 0x17
        /*008a*/ 	.short	(.L_73 - .L_72)
.L_72:
        /*008c*/ 	.word	0x00000000
        /*0090*/ 	.short	0x0000
        /*0092*/ 	.short	0x0000
        /*0094*/ 	.byte	0x00, 0xf0, 0x11, 0x00


	//----- nvinfo : EIATTR_SPARSE_MMA_MASK
	.align		4
.L_73:
        /*0098*/ 	.byte	0x03, 0x50
        /*009a*/ 	.short	0x0000


	//----- nvinfo : EIATTR_MAXREG_COUNT
	.align		4
        /*009c*/ 	.byte	0x03, 0x1b
        /*009e*/ 	.short	0x00ff


	//----- nvinfo : EIATTR_MERCURY_ISA_VERSION
	.align		4
        /*00a0*/ 	.byte	0x03, 0x5f
        /*00a2*/ 	.short	0x0101


	//----- nvinfo : EIATTR_INT_WARP_WIDE_INSTR_OFFSETS
	.align		4
        /*00a4*/ 	.byte	0x04, 0x31
        /*00a6*/ 	.short	(.L_75 - .L_74)


	//   ....[0]....
.L_74:
        /*00a8*/ 	.word	0x00000320


	//   ....[1]....
        /*00ac*/ 	.word	0x00000520


	//   ....[2]....
        /*00b0*/ 	.word	0x00000660


	//   ....[3]....
        /*00b4*/ 	.word	0x000007a0


	//   ....[4]....
        /*00b8*/ 	.word	0x00000900


	//   ....[5]....
        /*00bc*/ 	.word	0x00000a30


	//   ....[6]....
        /*00c0*/ 	.word	0x00000ae0


	//----- nvinfo : EIATTR_VRC_CTA_INIT_COUNT
	.align		4
.L_75:
        /*00c4*/ 	.byte	0x02, 0x4a
	.zero		1
	.zero		1


	//----- nvinfo : EIATTR_EXIT_INSTR_OFFSETS
	.align		4
        /*00c8*/ 	.byte	0x04, 0x1c
        /*00ca*/ 	.short	(.L_77 - .L_76)


	//   ....[0]....
.L_76:
        /*00cc*/ 	.word	0x00000070


	//   ....[1]....
        /*00d0*/ 	.word	0x000000e0


	//   ....[2]....
        /*00d4*/ 	.word	0x00000b60


	//----- nvinfo : EIATTR_CRS_STACK_SIZE
	.align		4
.L_77:
        /*00d8*/ 	.byte	0x04, 0x1e
        /*00da*/ 	.short	(.L_79 - .L_78)
.L_78:
        /*00dc*/ 	.word	0x00000000


	//----- nvinfo : EIATTR_CBANK_PARAM_SIZE
	.align		4
.L_79:
        /*00e0*/ 	.byte	0x03, 0x19
        /*00e2*/ 	.short	0x0048


	//----- nvinfo : EIATTR_PARAM_CBANK
	.align		4
        /*00e4*/ 	.byte	0x04, 0x0a
        /*00e6*/ 	.short	(.L_81 - .L_80)
	.align		4
.L_80:
        /*00e8*/ 	.word	index@(.nv.constant0._Z15firstPassKerneliPKiS0_PiS1_S1_PbS2_S1_)
        /*00ec*/ 	.short	0x0380
        /*00ee*/ 	.short	0x0048


	//----- nvinfo : EIATTR_SW_WAR
	.align		4
.L_81:
        /*00f0*/ 	.byte	0x04, 0x36
        /*00f2*/ 	.short	(.L_83 - .L_82)
.L_82:
        /*00f4*/ 	.word	0x00000008
.L_83:


//--------------------- .nv.info._Z25initializeBoolArrayKernelPbbi --------------------------
	.section	.nv.info._Z25initializeBoolArrayKernelPbbi,"",@"SHT_CUDA_INFO"
	.sectionflags	@""
	.align	4


	//----- nvinfo : EIATTR_CUDA_API_VERSION
	.align		4
        /*0000*/ 	.byte	0x04, 0x37
        /*0002*/ 	.short	(.L_85 - .L_84)
.L_84:
        /*0004*/ 	.word	0x00000082


	//----- nvinfo : EIATTR_KPARAM_INFO
	.align		4
.L_85:
        /*0008*/ 	.byte	0x04, 0x17
        /*000a*/ 	.short	(.L_87 - .L_86)
.L_86:
        /*000c*/ 	.word	0x00000000
        /*0010*/ 	.short	0x0002
        /*0012*/ 	.short	0x000c
        /*0014*/ 	.byte	0x00, 0xf0, 0x11, 0x00


	//----- nvinfo : EIATTR_KPARAM_INFO
	.align		4
.L_87:
        /*0018*/ 	.byte	0x04, 0x17
        /*001a*/ 	.short	(.L_89 - .L_88)
.L_88:
        /*001c*/ 	.word	0x00000000
        /*0020*/ 	.short	0x0001
        /*0022*/ 	.short	0x0008
        /*0024*/ 	.byte	0x00, 0xf0, 0x05, 0x00


	//----- nvinfo : EIATTR_KPARAM_INFO
	.align		4
.L_89:
        /*0028*/ 	.byte	0x04, 0x17
        /*002a*/ 	.short	(.L_91 - .L_90)
.L_90:
        /*002c*/ 	.word	0x00000000
        /*0030*/ 	.short	0x0000
        /*0032*/ 	.short	0x0000
        /*0034*/ 	.byte	0x00, 0xf5, 0x21, 0x00


	//----- nvinfo : EIATTR_SPARSE_MMA_MASK
	.align		4
.L_91:
        /*0038*/ 	.byte	0x03, 0x50
        /*003a*/ 	.short	0x0000


	//----- nvinfo : EIATTR_MAXREG_COUNT
	.align		4
        /*003c*/ 	.byte	0x03, 0x1b
        /*003e*/ 	.short	0x00ff


	//----- nvinfo : EIATTR_MERCURY_ISA_VERSION
	.align		4
        /*0040*/ 	.byte	0x03, 0x5f
        /*0042*/ 	.short	0x0101


	//----- nvinfo : EIATTR_VRC_CTA_INIT_COUNT
	.align		4
        /*0044*/ 	.byte	0x02, 0x4a
	.zero		1
	.zero		1


	//----- nvinfo : EIATTR_EXIT_INSTR_OFFSETS
	.align		4
        /*0048*/ 	.byte	0x04, 0x1c
        /*004a*/ 	.short	(.L_93 - .L_92)


	//   ....[0]....
.L_92:
        /*004c*/ 	.word	0x00000070


	//   ....[1]....
        /*0050*/ 	.word	0x00000100


	//----- nvinfo : EIATTR_CBANK_PARAM_SIZE
	.align		4
.L_93:
        /*0054*/ 	.byte	0x03, 0x19
        /*0056*/ 	.short	0x0010


	//----- nvinfo : EIATTR_PARAM_CBANK
	.align		4
        /*0058*/ 	.byte	0x04, 0x0a
        /*005a*/ 	.short	(.L_95 - .L_94)
	.align		4
.L_94:
        /*005c*/ 	.word	index@(.nv.constant0._Z25initializeBoolArrayKernelPbbi)
        /*0060*/ 	.short	0x0380
        /*0062*/ 	.short	0x0010


	//----- nvinfo : EIATTR_SW_WAR
	.align		4
.L_95:
        /*0064*/ 	.byte	0x04, 0x36
        /*0066*/ 	.short	(.L_97 - .L_96)
.L_96:
        /*0068*/ 	.word	0x00000008
.L_97:


//--------------------- .nv.info._Z21initializeArrayKernelPiii --------------------------
	.section	.nv.info._Z21initializeArrayKernelPiii,"",@"SHT_CUDA_INFO"
	.sectionflags	@""
	.align	4


	//----- nvinfo : EIATTR_CUDA_API_VERSION
	.align		4
        /*0000*/ 	.byte	0x04, 0x37
        /*0002*/ 	.short	(.L_99 - .L_98)
.L_98:
        /*0004*/ 	.word	0x00000082


	//----- nvinfo : EIATTR_KPARAM_INFO
	.align		4
.L_99:
        /*0008*/ 	.byte	0x04, 0x17
        /*000a*/ 	.short	(.L_101 - .L_100)
.L_100:
        /*000c*/ 	.word	0x00000000
        /*0010*/ 	.short	0x0002
        /*0012*/ 	.short	0x000c
        /*0014*/ 	.byte	0x00, 0xf0, 0x11, 0x00


	//----- nvinfo : EIATTR_KPARAM_INFO
	.align		4
.L_101:
        /*0018*/ 	.byte	0x04, 0x17
        /*001a*/ 	.short	(.L_103 - .L_102)
.L_102:
        /*001c*/ 	.word	0x00000000
        /*0020*/ 	.short	0x0001
        /*0022*/ 	.short	0x0008
        /*0024*/ 	.byte	0x00, 0xf0, 0x11, 0x00


	//----- nvinfo : EIATTR_KPARAM_INFO
	.align		4
.L_103:
        /*0028*/ 	.byte	0x04, 0x17
        /*002a*/ 	.short	(.L_105 - .L_104)
.L_104:
        /*002c*/ 	.word	0x00000000
        /*0030*/ 	.short	0x0000
        /*0032*/ 	.short	0x0000
        /*0034*/ 	.byte	0x00, 0xf5, 0x21, 0x00


	//----- nvinfo : EIATTR_SPARSE_MMA_MASK
	.align		4
.L_105:
        /*0038*/ 	.byte	0x03, 0x50
        /*003a*/ 	.short	0x0000


	//----- nvinfo : EIATTR_MAXREG_COUNT
	.align		4
        /*003c*/ 	.byte	0x03, 0x1b
        /*003e*/ 	.short	0x00ff


	//----- nvinfo : EIATTR_MERCURY_ISA_VERSION
	.align		4
        /*0040*/ 	.byte	0x03, 0x5f
        /*0042*/ 	.short	0x0101


	//----- nvinfo : EIATTR_VRC_CTA_INIT_COUNT
	.align		4
        /*0044*/ 	.byte	0x02, 0x4a
	.zero		1
	.zero		1


	//----- nvinfo : EIATTR_EXIT_INSTR_OFFSETS
	.align		4
        /*0048*/ 	.byte	0x04, 0x1c
        /*004a*/ 	.short	(.L_107 - .L_106)


	//   ....[0]....
.L_106:
        /*004c*/ 	.word	0x00000070


	//   ....[1]....
        /*0050*/ 	.word	0x000000d0


	//----- nvinfo : EIATTR_CBANK_PARAM_SIZE
	.align		4
.L_107:
        /*0054*/ 	.byte	0x03, 0x19
        /*0056*/ 	.short	0x0010


	//----- nvinfo : EIATTR_PARAM_CBANK
	.align		4
        /*0058*/ 	.byte	0x04, 0x0a
        /*005a*/ 	.short	(.L_109 - .L_108)
	.align		4
.L_108:
        /*005c*/ 	.word	index@(.nv.constant0._Z21initializeArrayKernelPiii)
        /*0060*/ 	.short	0x0380
        /*0062*/ 	.short	0x0010


	//----- nvinfo : EIATTR_SW_WAR
	.align		4
.L_109:
        /*0064*/ 	.byte	0x04, 0x36
        /*0066*/ 	.short	(.L_111 - .L_110)
.L_110:
        /*0068*/ 	.word	0x00000008
.L_111:


//--------------------- .nv.callgraph             --------------------------
	.section	.nv.callgraph,"",@"SHT_CUDA_CALLGRAPH"
	.align	4
	.sectionentsize	8
	.align		4
        /*0000*/ 	.word	0x00000000
	.align		4
        /*0004*/ 	.word	0xffffffff
	.align		4
        /*0008*/ 	.word	0x00000000
	.align		4
        /*000c*/ 	.word	0xfffffffe
	.align		4
        /*0010*/ 	.word	0x00000000
	.align		4
        /*0014*/ 	.word	0xfffffffd
	.align		4
        /*0018*/ 	.word	0x00000000
	.align		4
        /*001c*/ 	.word	0xfffffffc


//--------------------- .text._Z16secondPassKerneliPKiS0_PiS1_iPbS2_S1_ --------------------------
	.section	.text._Z16secondPassKerneliPKiS0_PiS1_iPbS2_S1_,"ax",@progbits
	.align	128
        .global         _Z16secondPassKerneliPKiS0_PiS1_iPbS2_S1_
        .type           _Z16secondPassKerneliPKiS0_PiS1_iPbS2_S1_,@function
        .size           _Z16secondPassKerneliPKiS0_PiS1_iPbS2_S1_,(.L_x_38 - _Z16secondPassKerneliPKiS0_PiS1_iPbS2_S1_)
        .other          _Z16secondPassKerneliPKiS0_PiS1_iPbS2_S1_,@"STO_CUDA_ENTRY STV_DEFAULT"
_Z16secondPassKerneliPKiS0_PiS1_iPbS2_S1_:
.text._Z16secondPassKerneliPKiS0_PiS1_iPbS2_S1_:
[----:B------:R-:W-:Y:S01]  /*0000*/  LDC R1, c[0x0][0x37c] ;  /* 0x0000df00ff017b82 */ /* 0x000fe20000000800 */
[----:B------:R-:W0:Y:S07]  /*0010*/  S2R R0, SR_TID.X ;  /* 0x0000000000007919 */ /* 0x000e2e0000002100 */
[----:B------:R-:W0:Y:S01]  /*0020*/  S2UR UR4, SR_CTAID.X ;  /* 0x00000000000479c3 */ /* 0x000e220000002500 */
[----:B------:R-:W1:Y:S07]  /*0030*/  LDCU UR5, c[0x0][0x380] ;  /* 0x00007000ff0577ac */ /* 0x000e6e0008000800 */
[----:B------:R-:W0:Y:S02]  /*0040*/  LDC R7, c[0x0][0x360] ;  /* 0x0000d800ff077b82 */ /* 0x000e240000000800 */
[----:B0-----:R-:W-:-:S05]  /*0050*/  IMAD R7, R7, UR4, R0 ;  /* 0x0000000407077c24 */ /* 0x001fca000f8e0200 */
[----:B-1----:R-:W-:-:S13]  /*0060*/  ISETP.GE.AND P0, PT, R7, UR5, PT ;  /* 0x0000000507007c0c */ /* 0x002fda000bf06270 */
[----:B------:R-:W-:Y:S05]  /*0070*/  @P0 EXIT ;  /* 0x000000000000094d */ /* 0x000fea0003800000 */
[----:B------:R-:W0:Y:S01]  /*0080*/  LDCU.64 UR6, c[0x0][0x3b0] ;  /* 0x00007600ff0677ac */ /* 0x000e220008000a00 */
[----:B------:R-:W1:Y:S01]  /*0090*/  LDCU.64 UR4, c[0x0][0x358] ;  /* 0x00006b00ff0477ac */ /* 0x000e620008000a00 */
[----:B0-----:R-:W-:-:S04]  /*00a0*/  IADD3 R10, P0, PT, R7, UR6, RZ ;  /* 0x00000006070a7c10 */ /* 0x001fc8000ff1e0ff */
[----:B------:R-:W-:-:S05]  /*00b0*/  LEA.HI.X.SX32 R11, R7, UR7, 0x1, P0 ;  /* 0x00000007070b7c11 */ /* 0x000fca00080f0eff */
[----:B-1----:R-:W2:Y:S02]  /*00c0*/  LDG.E.U8 R0, desc[UR4][R10.64] ;  /* 0x000000040a007981 */ /* 0x002ea4000c1e1100 */
[----:B--2---:R-:W-:-:S13]  /*00d0*/  ISETP.NE.AND P0, PT, R0, RZ, PT ;  /* 0x000000ff0000720c */ /* 0x004fda0003f05270 */
[----:B------:R-:W-:Y:S05]  /*00e0*/  @!P0 EXIT ;  /* 0x000000000000894d */ /* 0x000fea0003800000 */
[----:B------:R-:W0:Y:S01]  /*00f0*/  LDC.64 R2, c[0x0][0x398] ;  /* 0x0000e600ff027b82 */ /* 0x000e220000000a00 */
[----:B------:R-:W-:Y:S01]  /*0100*/  IMAD.MOV.U32 R13, RZ, RZ, 0x1 ;  /* 0x00000001ff0d7424 */ /* 0x000fe200078e00ff */
[----:B------:R-:W1:Y:S01]  /*0110*/  LDCU.64 UR8, c[0x0][0x3b8] ;  /* 0x00007700ff0877ac */ /* 0x000e620008000a00 */
[----:B------:R-:W2:Y:S05]  /*0120*/  LDCU.64 UR10, c[0x0][0x3b8] ;  /* 0x00007700ff0a77ac */ /* 0x000eaa0008000a00 */
[----:B------:R-:W3:Y:S08]  /*0130*/  LDC.64 R4, c[0x0][0x3a0] ;  /* 0x0000e800ff047b82 */ /* 0x000ef00000000a00 */
[----:B------:R-:W4:Y:S08]  /*0140*/  LDC.64 R8, c[0x0][0x388] ;  /* 0x0000e200ff087b82 */ /* 0x000f300000000a00 */
[----:B------:R-:W1:Y:S01]  /*0150*/  LDC R15, c[0x0][0x3a8] ;  /* 0x0000ea00ff0f7b82 */ /* 0x000e620000000800 */
[----:B0-----:R-:W-:-:S05]  /*0160*/  IMAD.WIDE R2, R7, 0x4, R2 ;  /* 0x0000000407027825 */ /* 0x001fca00078e0202 */
[----:B------:R0:W5:Y:S01]  /*0170*/  ATOMG.E.EXCH.STRONG.GPU PT, RZ, desc[UR4][R2.64], R13 ;  /* 0x8000000d02ff79a8 */ /* 0x000162000c1ef104 */
[----:B---3--:R-:W-:-:S04]  /*0180*/  IMAD.WIDE R4, R7, 0x4, R4 ;  /* 0x0000000407047825 */ /* 0x008fc800078e0204 */
[----:B----4-:R-:W-:Y:S01]  /*0190*/  IMAD.WIDE R8, R7, 0x4, R8 ;  /* 0x0000000407087825 */ /* 0x010fe200078e0208 */
[----:B-1----:R0:W5:Y:S04]  /*01a0*/  ATOMG.E.EXCH.STRONG.GPU PT, RZ, desc[UR4][R4.64], R15 ;  /* 0x8000000f04ff79a8 */ /* 0x002168000c1ef104 */
[----:B------:R-:W3:Y:S04]  /*01b0*/  LDG.E R6, desc[UR4][R8.64] ;  /* 0x0000000408067981 */ /* 0x000ee8000c1e1900 */
[----:B------:R-:W3:Y:S01]  /*01c0*/  LDG.E R7, desc[UR4][R8.64+0x4] ;  /* 0x0000040408077981 */ /* 0x000ee2000c1e1900 */
[----:B------:R-:W-:Y:S01]  /*01d0*/  BSSY.RECONVERGENT B0, `(.L_x_0) ;  /* 0x0000083000007945 */ /* 0x000fe20003800200 */
[----:B---3--:R-:W-:-:S13]  /*01e0*/  ISETP.GE.AND P0, PT, R6, R7, PT ;  /* 0x000000070600720c */ /* 0x008fda0003f06270 */
[----:B0-2---:R-:W-:Y:S05]  /*01f0*/  @P0 BRA `(.L_x_1) ;  /* 0x0000000800000947 */ /* 0x005fea0003800000 */
[--C-:B------:R-:W-:Y:S01]  /*0200*/  IMAD.IADD R0, R7, 0x1, -R6.reuse ;  /* 0x0000000107007824 */ /* 0x100fe200078e0a06 */
[----:B------:R-:W-:Y:S04]  /*0210*/  BSSY.RECONVERGENT B1, `(.L_x_2) ;  /* 0x0000021000017945 */ /* 0x000fe80003800200 */
[----:B------:R-:W-:Y:S01]  /*0220*/  LOP3.LUT P0, R8, R0, 0x3, RZ, 0xc0, !PT ;  /* 0x0000000300087812 */ /* 0x000fe2000780c0ff */
[----:B------:R-:W-:-:S12]  /*0230*/  IMAD.MOV.U32 R0, RZ, RZ, R6 ;  /* 0x000000ffff007224 */ /* 0x000fd800078e0006 */
[----:B------:R-:W-:Y:S05]  /*0240*/  @!P0 BRA `(.L_x_3) ;  /* 0x0000000000748947 */ /* 0x000fea0003800000 */
[----:B------:R-:W0:Y:S01]  /*0250*/  LDC.64 R2, c[0x0][0x390] ;  /* 0x0000e400ff027b82 */ /* 0x000e220000000a00 */
[----:B------:R-:W-:Y:S02]  /*0260*/  IMAD.MOV R14, RZ, RZ, -R8 ;  /* 0x000000ffff0e7224 */ /* 0x000fe400078e0a08 */
[----:B------:R-:W-:-:S05]  /*0270*/  IMAD.MOV.U32 R0, RZ, RZ, R6 ;  /* 0x000000ffff007224 */ /* 0x000fca00078e0006 */
[----:B------:R-:W1:Y:S02]  /*0280*/  LDC.64 R4, c[0x0][0x398] ;  /* 0x0000e600ff047b82 */ /* 0x000e640000000a00 */
.L_x_6:
[----:B0-----:R-:W-:-:S05]  /*0290*/  IMAD.WIDE R8, R0, 0x4, R2 ;  /* 0x0000000400087825 */ /* 0x001fca00078e0202 */
[----:B------:R-:W1:Y:S01]  /*02a0*/  LDG.E R17, desc[UR4][R8.64] ;  /* 0x0000000408117981 */ /* 0x000e62000c1e1900 */
[----:B------:R-:W-:Y:S02]  /*02b0*/  HFMA2 R19, -RZ, RZ, 0, 5.9604644775390625e-08 ;  /* 0x00000001ff137431 */ /* 0x000fe400000001ff */
[----:B------:R-:W-:Y:S02]  /*02c0*/  IMAD.MOV.U32 R18, RZ, RZ, RZ ;  /* 0x000000ffff127224 */ /* 0x000fe400078e00ff */
[----:B-1----:R-:W-:-:S06]  /*02d0*/  IMAD.WIDE R12, R17, 0x4, R4 ;  /* 0x00000004110c7825 */ /* 0x002fcc00078e0204 */
[----:B------:R-:W2:Y:S01]  /*02e0*/  ATOMG.E.CAS.STRONG.GPU PT, R12, [R12], R18, R19 ;  /* 0x000000120c0c73a9 */ /* 0x000ea200001ee113 */
[----:B------:R-:W-:Y:S01]  /*02f0*/  VIADD R14, R14, 0x1 ;  /* 0x000000010e0e7836 */ /* 0x000fe20000000000 */
[----:B------:R-:W-:Y:S04]  /*0300*/  BSSY.RECONVERGENT B2, `(.L_x_4) ;  /* 0x000000f000027945 */ /* 0x000fe80003800200 */
[----:B------:R-:W-:Y:S02]  /*0310*/  ISETP.NE.AND P0, PT, R14, RZ, PT ;  /* 0x000000ff0e00720c */ /* 0x000fe40003f05270 */
[----:B--2---:R-:W-:-:S13]  /*0320*/  ISETP.NE.AND P1, PT, R12, RZ, PT ;  /* 0x000000ff0c00720c */ /* 0x004fda0003f25270 */
[----:B------:R-:W-:Y:S05]  /*0330*/  @P1 BRA `(.L_x_5) ;  /* 0x00000000002c1947 */ /* 0x000fea0003800000 */
[----:B------:R-:W0:Y:S01]  /*0340*/  S2R R12, SR_LANEID ;  /* 0x00000000000c7919 */ /* 0x000e220000000000 */
[----:B------:R-:W1:Y:S01]  /*0350*/  LDC.64 R8, c[0x0][0x3c0] ;  /* 0x0000f000ff087b82 */ /* 0x000e620000000a00 */
[----:B------:R-:W-:Y:S01]  /*0360*/  VOTEU.ANY UR6, UPT, PT ;  /* 0x0000000000067886 */ /* 0x000fe200038e0100 */
[----:B------:R-:W-:Y:S01]  /*0370*/  IMAD.MOV.U32 R16, RZ, RZ, 0x1 ;  /* 0x00000001ff107424 */ /* 0x000fe200078e00ff */
[----:B------:R-:W-:Y:S02]  /*0380*/  UFLO.U32 UR7, UR6 ;  /* 0x00000006000772bd */ /* 0x000fe400080e0000 */
[----:B------:R-:W1:Y:S04]  /*0390*/  POPC R15, UR6 ;  /* 0x00000006000f7d09 */ /* 0x000e680008000000 */
[----:B0-----:R-:W-:-:S02]  /*03a0*/  ISETP.EQ.U32.AND P1, PT, R12, UR7, PT ;  /* 0x000000070c007c0c */ /* 0x001fc4000bf22070 */
[----:B------:R-:W-:-:S04]  /*03b0*/  IADD3 R12, P2, PT, R17, UR8, RZ ;  /* 0x00000008110c7c10 */ /* 0x000fc8000ff5e0ff */
[----:B------:R-:W-:-:S05]  /*03c0*/  LEA.HI.X.SX32 R13, R17, UR9, 0x1, P2 ;  /* 0x00000009110d7c11 */ /* 0x000fca00090f0eff */
[----:B------:R0:W-:Y:S04]  /*03d0*/  STG.E.U8 desc[UR4][R12.64], R16 ;  /* 0x000000100c007986 */ /* 0x0001e8000c101104 */
[----:B-1----:R0:W-:Y:S02]  /*03e0*/  @P1 REDG.E.ADD.STRONG.GPU desc[UR4][R8.64], R15 ;  /* 0x0000000f0800198e */ /* 0x0021e4000c12e104 */
.L_x_5:
[----:B------:R-:W-:Y:S05]  /*03f0*/  BSYNC.RECONVERGENT B2 ;  /* 0x0000000000027941 */ /* 0x000fea0003800200 */
.L_x_4:
[----:B------:R-:W-:Y:S01]  /*0400*/  VIADD R0, R0, 0x1 ;  /* 0x0000000100007836 */ /* 0x000fe20000000000 */
[----:B------:R-:W-:Y:S06]  /*0410*/  @P0 BRA `(.L_x_6) ;  /* 0xfffffffc009c0947 */ /* 0x000fec000383ffff */
.L_x_3:
[----:B------:R-:W-:Y:S05]  /*0420*/  BSYNC.RECONVERGENT B1 ;  /* 0x0000000000017941 */ /* 0x000fea0003800200 */
.L_x_2:
[----:B------:R-:W-:-:S04]  /*0430*/  IADD3 R2, PT, PT, R6, -R7, RZ ;  /* 0x8000000706027210 */ /* 0x000fc80007ffe0ff */
[----:B------:R-:W-:-:S13]  /*0440*/  ISETP.GT.U32.AND P0, PT, R2, -0x4, PT ;  /* 0xfffffffc0200780c */ /* 0x000fda0003f04070 */
[----:B------:R-:W-:Y:S05]  /*0450*/  @P0 BRA `(.L_x_1) ;  /* 0x0000000400680947 */ /* 0x000fea0003800000 */
[----:B------:R-:W1:Y:S01]  /*0460*/  LDC.64 R4, c[0x0][0x390] ;  /* 0x0000e400ff047b82 */ /* 0x000e620000000a00 */
[----:B------:R-:W-:-:S07]  /*0470*/  IMAD.IADD R6, R0, 0x1, -R7 ;  /* 0x0000000100067824 */ /* 0x000fce00078e0a07 */
[----:B------:R-:W2:Y:S01]  /*0480*/  LDC.64 R2, c[0x0][0x398] ;  /* 0x0000e600ff027b82 */ /* 0x000ea20000000a00 */
[----:B-1----:R-:W-:-:S05]  /*0490*/  IADD3 R4, P0, PT, R4, 0x8, RZ ;  /* 0x0000000804047810 */ /* 0x002fca0007f1e0ff */
[----:B------:R-:W-:-:S08]  /*04a0*/  IMAD.X R5, RZ, RZ, R5, P0 ;  /* 0x000000ffff057224 */ /* 0x000fd000000e0605 */
.L_x_15:
[----:B0-----:R-:W-:-:S05]  /*04b0*/  IMAD.WIDE R8, R0, 0x4, R4 ;  /* 0x0000000400087825 */ /* 0x001fca00078e0204 */
[----:B------:R-:W2:Y:S01]  /*04c0*/  LDG.E R17, desc[UR4][R8.64+-0x8] ;  /* 0xfffff80408117981 */ /* 0x000ea2000c1e1900 */
[----:B------:R-:W-:Y:S02]  /*04d0*/  IMAD.MOV.U32 R15, RZ, RZ, 0x1 ;  /* 0x00000001ff0f7424 */ /* 0x000fe400078e00ff */
[----:B------:R-:W-:Y:S02]  /*04e0*/  IMAD.MOV.U32 R14, RZ, RZ, RZ ;  /* 0x000000ffff0e7224 */ /* 0x000fe400078e00ff */
[----:B--2---:R-:W-:-:S06]  /*04f0*/  IMAD.WIDE R12, R17, 0x4, R2 ;  /* 0x00000004110c7825 */ /* 0x004fcc00078e0202 */
[----:B------:R-:W2:Y:S01]  /*0500*/  ATOMG.E.CAS.STRONG.GPU PT, R12, [R12], R14, R15 ;  /* 0x0000000e0c0c73a9 */ /* 0x000ea200001ee10f */
[----:B------:R-:W-:Y:S01]  /*0510*/  BSSY.RECONVERGENT B1, `(.L_x_7) ;  /* 0x000000e000017945 */ /* 0x000fe20003800200 */
[----:B--2---:R-:W-:-:S13]  /*0520*/  ISETP.NE.AND P0, PT, R12, RZ, PT ;  /* 0x000000ff0c00720c */ /* 0x004fda0003f05270 */
[----:B------:R-:W-:Y:S05]  /*0530*/  @P0 BRA `(.L_x_8) ;  /* 0x00000000002c0947 */ /* 0x000fea0003800000 */
[----:B------:R-:W0:Y:S01]  /*0540*/  S2R R12, SR_LANEID ;  /* 0x00000000000c7919 */ /* 0x000e220000000000 */
[----:B------:R-:W1:Y:S01]  /*0550*/  LDC.64 R14, c[0x0][0x3c0] ;  /* 0x0000f000ff0e7b82 */ /* 0x000e620000000a00 */
[----:B------:R-:W-:Y:S01]  /*0560*/  VOTEU.ANY UR6, UPT, PT ;  /* 0x0000000000067886 */ /* 0x000fe200038e0100 */
[----:B------:R-:W-:Y:S01]  /*0570*/  HFMA2 R16, -RZ, RZ, 0, 5.9604644775390625e-08 ;  /* 0x00000001ff107431 */ /* 0x000fe200000001ff */
[----:B------:R-:W-:Y:S02]  /*0580*/  UFLO.U32 UR7, UR6 ;  /* 0x00000006000772bd */ /* 0x000fe400080e0000 */
[----:B------:R-:W1:Y:S04]  /*0590*/  POPC R7, UR6 ;  /* 0x0000000600077d09 */ /* 0x000e680008000000 */
[----:B0-----:R-:W-:-:S02]  /*05a0*/  ISETP.EQ.U32.AND P0, PT, R12, UR7, PT ;  /* 0x000000070c007c0c */ /* 0x001fc4000bf02070 */
[----:B------:R-:W-:-:S04]  /*05b0*/  IADD3 R12, P1, PT, R17, UR10, RZ ;  /* 0x0000000a110c7c10 */ /* 0x000fc8000ff3e0ff */
[----:B------:R-:W-:-:S05]  /*05c0*/  LEA.HI.X.SX32 R13, R17, UR11, 0x1, P1 ;  /* 0x0000000b110d7c11 */ /* 0x000fca00088f0eff */
[----:B------:R0:W-:Y:S04]  /*05d0*/  STG.E.U8 desc[UR4][R12.64], R16 ;  /* 0x000000100c007986 */ /* 0x0001e8000c101104 */
[----:B-1----:R0:W-:Y:S02]  /*05e0*/  @P0 REDG.E.ADD.STRONG.GPU desc[UR4][R14.64], R7 ;  /* 0x000000070e00098e */ /* 0x0021e4000c12e104 */
.L_x_8:
[----:B------:R-:W-:Y:S05]  /*05f0*/  BSYNC.RECONVERGENT B1 ;  /* 0x0000000000017941 */ /* 0x000fea0003800200 */
.L_x_7:
[----:B------:R-:W2:Y:S01]  /*0600*/  LDG.E R17, desc[UR4][R8.64+-0x4] ;  /* 0xfffffc0408117981 */ /* 0x000ea2000c1e1900 */
[----:B0-----:R-:W-:Y:S02]  /*0610*/  IMAD.MOV.U32 R14, RZ, RZ, RZ ;  /* 0x000000ffff0e7224 */ /* 0x001fe400078e00ff */
[----:B------:R-:W-:Y:S02]  /*0620*/  IMAD.MOV.U32 R15, RZ, RZ, 0x1 ;  /* 0x00000001ff0f7424 */ /* 0x000fe400078e00ff */
        /* <DEDUP_REMOVED lines=16> */
.L_x_10:
[----:B------:R-:W-:Y:S05]  /*0730*/  BSYNC.RECONVERGENT B1 ;  /* 0x0000000000017941 */ /* 0x000fea0003800200 */
.L_x_9:
[----:B------:R-:W2:Y:S01]  /*0740*/  LDG.E R17, desc[UR4][R8.64] ;  /* 0x0000000408117981 */ /* 0x000ea2000c1e1900 */
[----:B0-----:R-:W-:Y:S02]  /*0750*/  HFMA2 R15, -RZ, RZ, 0, 5.9604644775390625e-08 ;  /* 0x00000001ff0f7431 */ /* 0x001fe400000001ff */
        /* <DEDUP_REMOVED lines=17> */
.L_x_12:
[----:B------:R-:W-:Y:S05]  /*0870*/  BSYNC.RECONVERGENT B1 ;  /* 0x0000000000017941 */ /* 0x000fea0003800200 */
.L_x_11:
[----:B------:R-:W2:Y:S01]  /*0880*/  LDG.E R9, desc[UR4][R8.64+0x4] ;  /* 0x0000040408097981 */ /* 0x000ea2000c1e1900 */
[----:B0-----:R-:W-:Y:S02]  /*0890*/  IMAD.MOV.U32 R14, RZ, RZ, RZ ;  /* 0x000000ffff0e7224 */ /* 0x001fe400078e00ff */
[----:B------:R-:W-:Y:S02]  /*08a0*/  IMAD.MOV.U32 R15, RZ, RZ, 0x1 ;  /* 0x00000001ff0f7424 */ /* 0x000fe400078e00ff */
[----:B--2---:R-:W-:-:S06]  /*08b0*/  IMAD.WIDE R12, R9, 0x4, R2 ;  /* 0x00000004090c7825 */ /* 0x004fcc00078e0202 */
[----:B------:R-:W2:Y:S01]  /*08c0*/  ATOMG.E.CAS.STRONG.GPU PT, R12, [R12], R14, R15 ;  /* 0x0000000e0c0c73a9 */ /* 0x000ea200001ee10f */
[----:B------:R-:W-:Y:S01]  /*08d0*/  IADD3 R6, PT, PT, R6, 0x4, RZ ;  /* 0x0000000406067810 */ /* 0x000fe20007ffe0ff */
[----:B------:R-:W-:Y:S03]  /*08e0*/  BSSY.RECONVERGENT B1, `(.L_x_13) ;  /* 0x000000f000017945 */ /* 0x000fe60003800200 */
        /* <DEDUP_REMOVED lines=14> */
.L_x_14:
[----:B------:R-:W-:Y:S05]  /*09d0*/  BSYNC.RECONVERGENT B1 ;  /* 0x0000000000017941 */ /* 0x000fea0003800200 */
.L_x_13:
[----:B------:R-:W-:Y:S01]  /*09e0*/  VIADD R0, R0, 0x4 ;  /* 0x0000000400007836 */ /* 0x000fe20000000000 */
[----:B------:R-:W-:Y:S06]  /*09f0*/  @P0 BRA `(.L_x_15) ;  /* 0xfffffff800ac0947 */ /* 0x000fec000383ffff */
.L_x_1:
[----:B------:R-:W-:Y:S05]  /*0a00*/  BSYNC.RECONVERGENT B0 ;  /* 0x0000000000007941 */ /* 0x000fea0003800200 */
.L_x_0:
[----:B------:R-:W-:Y:S01]  /*0a10*/  STG.E.U8 desc[UR4][R10.64], RZ ;  /* 0x000000ff0a007986 */ /* 0x000fe2000c101104 */
[----:B------:R-:W-:Y:S05]  /*0a20*/  EXIT ;  /* 0x000000000000794d */ /* 0x000fea0003800000 */
.L_x_16:
[----:B------:R-:W-:-:S00]  /*0a30*/  BRA `(.L_x_16) ;  /* 0xfffffffc00fc7947 */ /* 0x000fc0000383ffff */
[----:B------:R-:W-:-:S00]  /*0a40*/  NOP ;  /* 0x0000000000007918 */ /* 0x000fc00000000000 */
        /* <DEDUP_REMOVED lines=11> */
.L_x_38:


//--------------------- .text._Z15firstPassKerneliPKiS0_PiS1_S1_PbS2_S1_ --------------------------
	.section	.text._Z15firstPassKerneliPKiS0_PiS1_S1_PbS2_S1_,"ax",@progbits
	.align	128
        .global         _Z15firstPassKerneliPKiS0_PiS1_S1_PbS2_S1_
        .type           _Z15firstPassKerneliPKiS0_PiS1_S1_PbS2_S1_,@function
        .size           _Z15firstPassKerneliPKiS0_PiS1_S1_PbS2_S1_,(.L_x_39 - _Z15firstPassKerneliPKiS0_PiS1_S1_PbS2_S1_)
        .other          _Z15firstPassKerneliPKiS0_PiS1_S1_PbS2_S1_,@"STO_CUDA_ENTRY STV_DEFAULT"
_Z15firstPassKerneliPKiS0_PiS1_S1_PbS2_S1_:
.text._Z15firstPassKerneliPKiS0_PiS1_S1_PbS2_S1_:
        /* <DEDUP_REMOVED lines=19> */
[----:B------:R-:W3:Y:S01]  /*0130*/  LDC.64 R6, c[0x0][0x388] ;  /* 0x0000e200ff067b82 */ /* 0x000ee20000000a00 */
[----:B0-----:R-:W-:-:S05]  /*0140*/  IMAD.WIDE R2, R0, 0x4, R2 ;  /* 0x0000000400027825 */ /* 0x001fca00078e0202 */
[----:B------:R0:W5:Y:S01]  /*0150*/  ATOMG.E.EXCH.STRONG.GPU PT, RZ, desc[UR4][R2.64], R9 ;  /* 0x8000000902ff79a8 */ /* 0x000162000c1ef104 */
[----:B---3--:R-:W-:-:S05]  /*0160*/  IMAD.WIDE R6, R0, 0x4, R6 ;  /* 0x0000000400067825 */ /* 0x008fca00078e0206 */
[----:B------:R-:W3:Y:S04]  /*0170*/  LDG.E R12, desc[UR4][R6.64] ;  /* 0x00000004060c7981 */ /* 0x000ee8000c1e1900 */
[----:B------:R-:W3:Y:S01]  /*0180*/  LDG.E R5, desc[UR4][R6.64+0x4] ;  /* 0x0000040406057981 */ /* 0x000ee2000c1e1900 */
[----:B------:R-:W-:Y:S01]  /*0190*/  BSSY.RECONVERGENT B0, `(.L_x_17) ;  /* 0x0000083000007945 */ /* 0x000fe20003800200 */
[----:B---3--:R-:W-:-:S13]  /*01a0*/  ISETP.GE.AND P0, PT, R12, R5, PT ;  /* 0x000000050c00720c */ /* 0x008fda0003f06270 */
[----:B012---:R-:W-:Y:S05]  /*01b0*/  @P0 BRA `(.L_x_18) ;  /* 0x0000000800000947 */ /* 0x007fea0003800000 */
        /* <DEDUP_REMOVED lines=9> */
.L_x_23:
[----:B0-----:R-:W-:-:S06]  /*0250*/  IMAD.WIDE R10, R4, 0x4, R6 ;  /* 0x00000004040a7825 */ /* 0x001fcc00078e0206 */
[----:B------:R-:W1:Y:S01]  /*0260*/  LDG.E R11, desc[UR4][R10.64] ;  /* 0x000000040a0b7981 */ /* 0x000e62000c1e1900 */
[----:B------:R-:W-:Y:S02]  /*0270*/  HFMA2 R18, -RZ, RZ, 0, 0 ;  /* 0x00000000ff127431 */ /* 0x000fe400000001ff */
[----:B------:R-:W-:Y:S02]  /*0280*/  IMAD.MOV.U32 R19, RZ, RZ, 0x1 ;  /* 0x00000001ff137424 */ /* 0x000fe400078e00ff */
        /* <DEDUP_REMOVED lines=18> */
.L_x_22:
[----:B------:R-:W-:Y:S05]  /*03b0*/  BSYNC.RECONVERGENT B2 ;  /* 0x0000000000027941 */ /* 0x000fea0003800200 */
.L_x_21:
[----:B------:R-:W-:Y:S01]  /*03c0*/  VIADD R4, R4, 0x1 ;  /* 0x0000000104047836 */ /* 0x000fe20000000000 */
[----:B------:R-:W-:Y:S06]  /*03d0*/  @P0 BRA `(.L_x_23) ;  /* 0xfffffffc009c0947 */ /* 0x000fec000383ffff */
.L_x_20:
[----:B------:R-:W-:Y:S05]  /*03e0*/  BSYNC.RECONVERGENT B1 ;  /* 0x0000000000017941 */ /* 0x000fea0003800200 */
.L_x_19:
[----:B------:R-:W-:-:S05]  /*03f0*/  IMAD.IADD R6, R12, 0x1, -R5 ;  /* 0x000000010c067824 */ /* 0x000fca00078e0a05 */
[----:B------:R-:W-:-:S13]  /*0400*/  ISETP.GT.U32.AND P0, PT, R6, -0x4, PT ;  /* 0xfffffffc0600780c */ /* 0x000fda0003f04070 */
[----:B------:R-:W-:Y:S05]  /*0410*/  @P0 BRA `(.L_x_18) ;  /* 0x0000000400680947 */ /* 0x000fea0003800000 */
[----:B------:R-:W1:Y:S01]  /*0420*/  LDC.64 R8, c[0x0][0x390] ;  /* 0x0000e400ff087b82 */ /* 0x000e620000000a00 */
[----:B------:R-:W-:-:S07]  /*0430*/  IADD3 R5, PT, PT, -R5, R4, RZ ;  /* 0x0000000405057210 */ /* 0x000fce0007ffe1ff */
[----:B------:R-:W2:Y:S01]  /*0440*/  LDC.64 R6, c[0x0][0x398] ;  /* 0x0000e600ff067b82 */ /* 0x000ea20000000a00 */
[----:B-1----:R-:W-:-:S05]  /*0450*/  IADD3 R8, P0, PT, R8, 0x8, RZ ;  /* 0x0000000808087810 */ /* 0x002fca0007f1e0ff */
[----:B------:R-:W-:-:S08]  /*0460*/  IMAD.X R9, RZ, RZ, R9, P0 ;  /* 0x000000ffff097224 */ /* 0x000fd000000e0609 */
.L_x_32:
        /* <DEDUP_REMOVED lines=20> */
.L_x_25:
[----:B------:R-:W-:Y:S05]  /*05b0*/  BSYNC.RECONVERGENT B1 ;  /* 0x0000000000017941 */ /* 0x000fea0003800200 */
.L_x_24:
[----:B0-----:R-:W2:Y:S01]  /*05c0*/  LDG.E R15, desc[UR4][R10.64+-0x4] ;  /* 0xfffffc040a0f7981 */ /* 0x001ea2000c1e1900 */
[----:B------:R-:W-:Y:S02]  /*05d0*/  HFMA2 R18, -RZ, RZ, 0, 0 ;  /* 0x00000000ff127431 */ /* 0x000fe400000001ff */
        /* <DEDUP_REMOVED lines=17> */
.L_x_27:
[----:B------:R-:W-:Y:S05]  /*06f0*/  BSYNC.RECONVERGENT B1 ;  /* 0x0000000000017941 */ /* 0x000fea0003800200 */
.L_x_26:
[----:B0-----:R-:W2:Y:S01]  /*0700*/  LDG.E R15, desc[UR4][R10.64] ;  /* 0x000000040a0f7981 */ /* 0x001ea2000c1e1900 */
[----:B------:R-:W-:Y:S02]  /*0710*/  IMAD.MOV.U32 R18, RZ, RZ, RZ ;  /* 0x000000ffff127224 */ /* 0x000fe400078e00ff */
        /* <DEDUP_REMOVED lines=17> */
.L_x_29:
[----:B------:R-:W-:Y:S05]  /*0830*/  BSYNC.RECONVERGENT B1 ;  /* 0x0000000000017941 */ /* 0x000fea0003800200 */
.L_x_28:
[----:B------:R-:W2:Y:S01]  /*0840*/  LDG.E R11, desc[UR4][R10.64+0x4] ;  /* 0x000004040a0b7981 */ /* 0x000ea2000c1e1900 */
[----:B0-----:R-:W-:Y:S02]  /*0850*/  IMAD.MOV.U32 R14, RZ, RZ, RZ ;  /* 0x000000ffff0e7224 */ /* 0x001fe400078e00ff */
[----:B------:R-:W-:Y:S02]  /*0860*/  IMAD.MOV.U32 R15, RZ, RZ, 0x1 ;  /* 0x00000001ff0f7424 */ /* 0x000fe400078e00ff */
[----:B--2---:R-:W-:-:S06]  /*0870*/  IMAD.WIDE R12, R11, 0x4, R6 ;  /* 0x000000040b0c7825 */ /* 0x004fcc00078e0206 */
        /* <DEDUP_REMOVED lines=17> */
.L_x_31:
[----:B------:R-:W-:Y:S05]  /*0990*/  BSYNC.RECONVERGENT B1 ;  /* 0x0000000000017941 */ /* 0x000fea0003800200 */
.L_x_30:
[----:B------:R-:W-:Y:S01]  /*09a0*/  IADD3 R4, PT, PT, R4, 0x4, RZ ;  /* 0x0000000404047810 */ /* 0x000fe20007ffe0ff */
[----:B------:R-:W-:Y:S06]  /*09b0*/  @P0 BRA `(.L_x_32) ;  /* 0xfffffff800ac0947 */ /* 0x000fec000383ffff */
.L_x_18:
[----:B------:R-:W-:Y:S05]  /*09c0*/  BSYNC.RECONVERGENT B0 ;  /* 0x0000000000007941 */ /* 0x000fea0003800200 */
.L_x_17:
[----:B------:R-:W-:-:S05]  /*09d0*/  IMAD.MOV.U32 R5, RZ, RZ, 0x2 ;  /* 0x00000002ff057424 */ /* 0x000fca00078e00ff */
[----:B------:R-:W2:Y:S01]  /*09e0*/  ATOMG.E.EXCH.STRONG.GPU PT, R2, desc[UR4][R2.64], R5 ;  /* 0x80000005020279a8 */ /* 0x000ea2000c1ef104 */
[----:B------:R-:W-:Y:S01]  /*09f0*/  BSSY.RECONVERGENT B0, `(.L_x_33) ;  /* 0x0000015000007945 */ /* 0x000fe20003800200 */
[----:B--2---:R-:W-:-:S13]  /*0a00*/  ISETP.NE.AND P0, PT, R2, 0x1, PT ;  /* 0x000000010200780c */ /* 0x004fda0003f05270 */
[----:B------:R-:W-:Y:S05]  /*0a10*/  @P0 BRA `(.L_x_34) ;  /* 0x0000000000480947 */ /* 0x000fea0003800000 */
[----:B------:R-:W1:Y:S01]  /*0a20*/  S2R R5, SR_LANEID ;  /* 0x0000000000057919 */ /* 0x000e620000000000 */
[----:B------:R-:W-:Y:S01]  /*0a30*/  VOTEU.ANY UR6, UPT, PT ;  /* 0x0000000000067886 */ /* 0x000fe200038e0100 */
[----:B------:R-:W2:Y:S01]  /*0a40*/  LDC.64 R2, c[0x0][0x3a8] ;  /* 0x0000ea00ff027b82 */ /* 0x000ea20000000a00 */
[----:B------:R-:W1:Y:S08]  /*0a50*/  FLO.U32 R8, UR6 ;  /* 0x0000000600087d00 */ /* 0x000e7000080e0000 */
[----:B------:R-:W2:Y:S01]  /*0a60*/  POPC R9, UR6 ;  /* 0x0000000600097d09 */ /* 0x000ea20008000000 */
[----:B-1----:R-:W-:-:S13]  /*0a70*/  ISETP.EQ.U32.AND P0, PT, R8, R5, PT ;  /* 0x000000050800720c */ /* 0x002fda0003f02070 */
[----:B--2---:R-:W2:Y:S01]  /*0a80*/  @P0 ATOMG.E.ADD.STRONG.GPU PT, R3, desc[UR4][R2.64], R9 ;  /* 0x80000009020309a8 */ /* 0x004ea200081ef104 */
[----:B------:R-:W0:Y:S02]  /*0a90*/  S2R R4, SR_LTMASK ;  /* 0x0000000000047919 */ /* 0x000e240000003900 */
[----:B0-----:R-:W-:Y:S01]  /*0aa0*/  LOP3.LUT R10, R4, UR6, RZ, 0xc0, !PT ;  /* 0x00000006040a7c12 */ /* 0x001fe2000f8ec0ff */
[----:B------:R-:W0:Y:S01]  /*0ab0*/  LDCU UR6, c[0x0][0x380] ;  /* 0x00007000ff0677ac */ /* 0x000e220008000800 */
[----:B------:R-:W1:Y:S02]  /*0ac0*/  LDC.64 R4, c[0x0][0x3a0] ;  /* 0x0000e800ff047b82 */ /* 0x000e640000000a00 */
[----:B------:R-:W3:Y:S01]  /*0ad0*/  POPC R7, R10 ;  /* 0x0000000a00077309 */ /* 0x000ee20000000000 */
[----:B--2---:R-:W3:Y:S02]  /*0ae0*/  SHFL.IDX PT, R6, R3, R8, 0x1f ;  /* 0x00001f0803067589 */ /* 0x004ee400000e0000 */
[----:B---3--:R-:W-:-:S05]  /*0af0*/  IMAD.IADD R6, R6, 0x1, R7 ;  /* 0x0000000106067824 */ /* 0x008fca00078e0207 */
[----:B------:R-:W-:-:S05]  /*0b00*/  LOP3.LUT R6, RZ, R6, RZ, 0x33, !PT ;  /* 0x00000006ff067212 */ /* 0x000fca00078e33ff */
[----:B0-----:R-:W-:-:S04]  /*0b10*/  VIADD R7, R6, UR6 ;  /* 0x0000000606077c36 */ /* 0x001fc80008000000 */
[----:B-1----:R-:W-:-:S05]  /*0b20*/  IMAD.WIDE R4, R7, 0x4, R4 ;  /* 0x0000000407047825 */ /* 0x002fca00078e0204 */
[----:B------:R1:W-:Y:S02]  /*0b30*/  STG.E desc[UR4][R4.64], R0 ;  /* 0x0000000004007986 */ /* 0x0003e4000c101904 */
.L_x_34:
[----:B------:R-:W-:Y:S05]  /*0b40*/  BSYNC.RECONVERGENT B0 ;  /* 0x0000000000007941 */ /* 0x000fea0003800200 */
.L_x_33:
[----:B------:R-:W-:Y:S01]  /*0b50*/  STG.E.U8 desc[UR4][R16.64], RZ ;  /* 0x000000ff10007986 */ /* 0x000fe2000c101104 */
[----:B------:R-:W-:Y:S05]  /*0b60*/  EXIT ;  /* 0x000000000000794d */ /* 0x000fea0003800000 */
.L_x_35:
        /* <DEDUP_REMOVED lines=9> */
.L_x_39:


//--------------------- .text._Z25initializeBoolArrayKernelPbbi --------------------------
	.section	.text._Z25initializeBoolArrayKernelPbbi,"ax",@progbits
	.align	128
        .global         _Z25initializeBoolArrayKernelPbbi
        .type           _Z25initializeBoolArrayKernelPbbi,@function
        .size           _Z25initializeBoolArrayKernelPbbi,(.L_x_40 - _Z25initializeBoolArrayKernelPbbi)
        .other          _Z25initializeBoolArrayKernelPbbi,@"STO_CUDA_ENTRY STV_DEFAULT"
_Z25initializeBoolArrayKernelPbbi:
.text._Z25initializeBoolArrayKernelPbbi:
        /* <DEDUP_REMOVED lines=8> */
[----:B------:R-:W0:Y:S01]  /*0080*/  LDC.U8 R3, c[0x0][0x388] ;  /* 0x0000e200ff037b82 */ /* 0x000e220000000000 */
[----:B------:R-:W1:Y:S01]  /*0090*/  LDCU.64 UR6, c[0x0][0x380] ;  /* 0x00007000ff0677ac */ /* 0x000e620008000a00 */
[----:B------:R-:W2:Y:S01]  /*00a0*/  LDCU.64 UR4, c[0x0][0x358] ;  /* 0x00006b00ff0477ac */ /* 0x000ea20008000a00 */
[C---:B-1----:R-:W-:Y:S02]  /*00b0*/  IADD3 R2, P0, PT, R0.reuse, UR6, RZ ;  /* 0x0000000600027c10 */ /* 0x042fe4000ff1e0ff */
[----:B0-----:R-:W-:Y:S02]  /*00c0*/  PRMT R5, R3, 0x8880, RZ ;  /* 0x0000888003057816 */ /* 0x001fe400000000ff */
[----:B------:R-:W-:Y:S02]  /*00d0*/  LEA.HI.X.SX32 R3, R0, UR7, 0x1, P0 ;  /* 0x0000000700037c11 */ /* 0x000fe400080f0eff */
[----:B------:R-:W-:-:S05]  /*00e0*/  PRMT R5, R5, 0x7710, RZ ;  /* 0x0000771005057816 */ /* 0x000fca00000000ff */
[----:B--2---:R-:W-:Y:S01]  /*00f0*/  STG.E.U8 desc[UR4][R2.64], R5 ;  /* 0x0000000502007986 */ /* 0x004fe2000c101104 */
[----:B------:R-:W-:Y:S05]  /*0100*/  EXIT ;  /* 0x000000000000794d */ /* 0x000fea0003800000 */
.L_x_36:
        /* <DEDUP_REMOVED lines=15> */
.L_x_40:


//--------------------- .text._Z21initializeArrayKernelPiii --------------------------
	.section	.text._Z21initializeArrayKernelPiii,"ax",@progbits
	.align	128
        .global         _Z21initializeArrayKernelPiii
        .type           _Z21initializeArrayKernelPiii,@function
        .size           _Z21initializeArrayKernelPiii,(.L_x_41 - _Z21initializeArrayKernelPiii)
        .other          _Z21initializeArrayKernelPiii,@"STO_CUDA_ENTRY STV_DEFAULT"
_Z21initializeArrayKernelPiii:
.text._Z21initializeArrayKernelPiii:
        /* <DEDUP_REMOVED lines=8> */
[----:B------:R-:W0:Y:S01]  /*0080*/  LDC.64 R2, c[0x0][0x380] ;  /* 0x0000e000ff027b82 */ /* 0x000e220000000a00 */
[----:B------:R-:W1:Y:S07]  /*0090*/  LDCU.64 UR4, c[0x0][0x358] ;  /* 0x00006b00ff0477ac */ /* 0x000e6e0008000a00 */
[----:B------:R-:W1:Y:S01]  /*00a0*/  LDC R7, c[0x0][0x388] ;  /* 0x0000e200ff077b82 */ /* 0x000e620000000800 */
[----:B0-----:R-:W-:-:S05]  /*00b0*/  IMAD.WIDE R2, R5, 0x4, R2 ;  /* 0x0000000405027825 */ /* 0x001fca00078e0202 */
[----:B-1----:R-:W-:Y:S01]  /*00c0*/  STG.E desc[UR4][R2.64], R7 ;  /* 0x0000000702007986 */ /* 0x002fe2000c101904 */
[----:B------:R-:W-:Y:S05]  /*00d0*/  EXIT ;  /* 0x000000000000794d */ /* 0x000fea0003800000 */
.L_x_37:
        /* <DEDUP_REMOVED lines=10> */
.L_x_41:


//--------------------- .nv.shared.reserved.0     --------------------------
	.section	.nv.shared.reserved.0,"aw",@nobits
	.weak		__nv_reservedSMEM_offset_0_alias
	.size		__nv_reservedSMEM_offset_0_alias, 0, 64
	.other		__nv_reservedSMEM_offset_0_alias,@"STO_CUDA_RESERVED_SHARED STV_DEFAULT"
__nv_reservedSMEM_offset_0_alias:
	.zero		0
	.zero		64


//--------------------- .nv.constant0._Z16secondPassKerneliPKiS0_PiS1_iPbS2_S1_ --------------------------
	.section	.nv.constant0._Z16secondPassKerneliPKiS0_PiS1_iPbS2_S1_,"a",@progbits
	.sectionflags	@""
	.align	4
.nv.constant0._Z16secondPassKerneliPKiS0_PiS1_iPbS2_S1_:
	.zero		968


//--------------------- .nv.constant0._Z15firstPassKerneliPKiS0_PiS1_S1_PbS2_S1_ --------------------------
	.section	.nv.constant0._Z15firstPassKerneliPKiS0_PiS1_S1_PbS2_S1_,"a",@progbits
	.sectionflags	@""
	.align	4
.nv.constant0._Z15firstPassKerneliPKiS0_PiS1_S1_PbS2_S1_:
	.zero		968


//--------------------- .nv.constant0._Z25initializeBoolArrayKernelPbbi --------------------------
	.section	.nv.constant0._Z25initializeBoolArrayKernelPbbi,"a",@progbits
	.sectionflags	@""
	.align	4
.nv.constant0._Z25initializeBoolArrayKernelPbbi:
	.zero		912


//--------------------- .nv.constant0._Z21initializeArrayKernelPiii --------------------------
	.section	.nv.constant0._Z21initializeArrayKernelPiii,"a",@progbits
	.sectionflags	@""
	.align	4
.nv.constant0._Z21initializeArrayKernelPiii:
	.zero		912


//--------------------- SYMBOLS --------------------------

	.type		.nv.reservedSmem.offset0,@object
	.size		.nv.reservedSmem.offset0,0x4
